	.headerflags	@"EF_CUDA_TEXMODE_UNIFIED EF_CUDA_64BIT_ADDRESS EF_CUDA_ACCELERATORS EF_CUDA_SM90 EF_CUDA_VIRTUAL_SM(EF_CUDA_SM90)"
	.elftype	@"ET_EXEC"


//--------------------- .nv.info                  --------------------------
	.section	.nv.info,"",@"SHT_CUDA_INFO"
	.align	4


	//----- nvinfo : EIATTR_REGCOUNT
	.align		4
        /*0000*/ 	.byte	0x04, 0x2f
        /*0002*/ 	.short	(.L_3 - .L_2)
	.align		4
.L_2:
        /*0004*/ 	.word	index@(triton_poi_fused__native_batch_norm_legit_no_training_clone_convolution_4)
        /*0008*/ 	.word	0x00000019


	//----- nvinfo : EIATTR_MIN_STACK_SIZE
	.align		4
.L_3:
        /*000c*/ 	.byte	0x04, 0x12
        /*000e*/ 	.short	(.L_5 - .L_4)
	.align		4
.L_4:
        /*0010*/ 	.word	index@(triton_poi_fused__native_batch_norm_legit_no_training_clone_convolution_4)
        /*0014*/ 	.word	0x00000000


	//----- nvinfo : EIATTR_FRAME_SIZE
	.align		4
.L_5:
        /*0018*/ 	.byte	0x04, 0x11
        /*001a*/ 	.short	(.L_7 - .L_6)
	.align		4
.L_6:
        /*001c*/ 	.word	index@(triton_poi_fused__native_batch_norm_legit_no_training_clone_convolution_4)
        /*0020*/ 	.word	0x00000000


	//----- nvinfo : EIATTR_MIN_STACK_SIZE
	.align		4
.L_7:
        /*0024*/ 	.byte	0x04, 0x12
        /*0026*/ 	.short	(.L_9 - .L_8)
	.align		4
.L_8:
        /*0028*/ 	.word	index@(triton_poi_fused__native_batch_norm_legit_no_training_clone_convolution_4)
        /*002c*/ 	.word	0x00000000
.L_9:


//--------------------- .nv.info.triton_poi_fused__native_batch_norm_legit_no_training_clone_convolution_4 --------------------------
	.section	.nv.info.triton_poi_fused__native_batch_norm_legit_no_training_clone_convolution_4,"",@"SHT_CUDA_INFO"
	.sectionflags	@""
	.align	4


	//----- nvinfo : EIATTR_CUDA_API_VERSION
	.align		4
        /*0000*/ 	.byte	0x04, 0x37
        /*0002*/ 	.short	(.L_11 - .L_10)
.L_10:
        /*0004*/ 	.word	0x0000007c


	//----- nvinfo : EIATTR_KPARAM_INFO
	.align		4
.L_11:
        /*0008*/ 	.byte	0x04, 0x17
        /*000a*/ 	.short	(.L_13 - .L_12)
.L_12:
        /*000c*/ 	.word	0x00000000
        /*0010*/ 	.short	0x0008
        /*0012*/ 	.short	0x003c
        /*0014*/ 	.byte	0x00, 0xf0, 0x11, 0x00


	//----- nvinfo : EIATTR_KPARAM_INFO
	.align		4
.L_13:
        /*0018*/ 	.byte	0x04, 0x17
        /*001a*/ 	.short	(.L_15 - .L_14)
.L_14:
        /*001c*/ 	.word	0x00000000
        /*0020*/ 	.short	0x0007
        /*0022*/ 	.short	0x0038
        /*0024*/ 	.byte	0x00, 0xf0, 0x11, 0x00


	//----- nvinfo : EIATTR_KPARAM_INFO
	.align		4
.L_15:
        /*0028*/ 	.byte	0x04, 0x17
        /*002a*/ 	.short	(.L_17 - .L_16)
.L_16:
        /*002c*/ 	.word	0x00000000
        /*0030*/ 	.short	0x0006
        /*0032*/ 	.short	0x0030
        /*0034*/ 	.byte	0x00, 0xf4, 0x21, 0x00


	//----- nvinfo : EIATTR_KPARAM_INFO
	.align		4
.L_17:
        /*0038*/ 	.byte	0x04, 0x17
        /*003a*/ 	.short	(.L_19 - .L_18)
.L_18:
        /*003c*/ 	.word	0x00000000
        /*0040*/ 	.short	0x0005
        /*0042*/ 	.short	0x0028
        /*0044*/ 	.byte	0x00, 0xf4, 0x21, 0x00


	//----- nvinfo : EIATTR_KPARAM_INFO
	.align		4
.L_19:
        /*0048*/ 	.byte	0x04, 0x17
        /*004a*/ 	.short	(.L_21 - .L_20)
.L_20:
        /*004c*/ 	.word	0x00000000
        /*0050*/ 	.short	0x0004
        /*0052*/ 	.short	0x0020
        /*0054*/ 	.byte	0x00, 0xf4, 0x21, 0x00


	//----- nvinfo : EIATTR_KPARAM_INFO
	.align		4
.L_21:
        /*0058*/ 	.byte	0x04, 0x17
        /*005a*/ 	.short	(.L_23 - .L_22)
.L_22:
        /*005c*/ 	.word	0x00000000
        /*0060*/ 	.short	0x0003
        /*0062*/ 	.short	0x0018
        /*0064*/ 	.byte	0x00, 0xf4, 0x21, 0x00


	//----- nvinfo : EIATTR_KPARAM_INFO
	.align		4
.L_23:
        /*0068*/ 	.byte	0x04, 0x17
        /*006a*/ 	.short	(.L_25 - .L_24)
.L_24:
        /*006c*/ 	.word	0x00000000
        /*0070*/ 	.short	0x0002
        /*0072*/ 	.short	0x0010
        /*0074*/ 	.byte	0x00, 0xf4, 0x21, 0x00


	//----- nvinfo : EIATTR_KPARAM_INFO
	.align		4
.L_25:
        /*0078*/ 	.byte	0x04, 0x17
        /*007a*/ 	.short	(.L_27 - .L_26)
.L_26:
        /*007c*/ 	.word	0x00000000
        /*0080*/ 	.short	0x0001
        /*0082*/ 	.short	0x0008
        /*0084*/ 	.byte	0x00, 0xf4, 0x21, 0x00


	//----- nvinfo : EIATTR_KPARAM_INFO
	.align		4
.L_27:
        /*0088*/ 	.byte	0x04, 0x17
        /*008a*/ 	.short	(.L_29 - .L_28)
.L_28:
        /*008c*/ 	.word	0x00000000
        /*0090*/ 	.short	0x0000
        /*0092*/ 	.short	0x0000
        /*0094*/ 	.byte	0x00, 0xf4, 0x21, 0x00


	//----- nvinfo : EIATTR_SPARSE_MMA_MASK
	.align		4
.L_29:
        /*0098*/ 	.byte	0x03, 0x50
        /*009a*/ 	.short	0x0000


	//----- nvinfo : EIATTR_MAXREG_COUNT
	.align		4
        /*009c*/ 	.byte	0x03, 0x1b
        /*009e*/ 	.short	0x00ff


	//----- nvinfo : EIATTR_EXIT_INSTR_OFFSETS
	.align		4
        /*00a0*/ 	.byte	0x04, 0x1c
        /*00a2*/ 	.short	(.L_31 - .L_30)


	//   ....[0]....
.L_30:
        /*00a4*/ 	.word	0x00000620


	//   ....[1]....
        /*00a8*/ 	.word	0x00000640


	//----- nvinfo : EIATTR_REQNTID
	.align		4
.L_31:
        /*00ac*/ 	.byte	0x04, 0x10
        /*00ae*/ 	.short	(.L_33 - .L_32)
.L_32:
        /*00b0*/ 	.word	0x00000080
        /*00b4*/ 	.word	0x00000001
        /*00b8*/ 	.word	0x00000001


	//----- nvinfo : EIATTR_CBANK_PARAM_SIZE
	.align		4
.L_33:
        /*00bc*/ 	.byte	0x03, 0x19
        /*00be*/ 	.short	0x0040


	//----- nvinfo : EIATTR_PARAM_CBANK
	.align		4
        /*00c0*/ 	.byte	0x04, 0x0a
        /*00c2*/ 	.short	(.L_35 - .L_34)
	.align		4
.L_34:
        /*00c4*/ 	.word	index@(.nv.constant0.triton_poi_fused__native_batch_norm_legit_no_training_clone_convolution_4)
        /*00c8*/ 	.short	0x0210
        /*00ca*/ 	.short	0x0040


	//----- nvinfo : EIATTR_SW_WAR
	.align		4
.L_35:
        /*00cc*/ 	.byte	0x04, 0x36
        /*00ce*/ 	.short	(.L_37 - .L_36)
.L_36:
        /*00d0*/ 	.word	0x00000008
.L_37:


//--------------------- .nv.callgraph             --------------------------
	.section	.nv.callgraph,"",@"SHT_CUDA_CALLGRAPH"
	.align	4
	.sectionentsize	8
	.align		4
        /*0000*/ 	.word	0x00000000
	.align		4
        /*0004*/ 	.word	0xffffffff
	.align		4
        /*0008*/ 	.word	0x00000000
	.align		4
        /*000c*/ 	.word	0xfffffffe
	.align		4
        /*0010*/ 	.word	0x00000000
	.align		4
        /*0014*/ 	.word	0xfffffffd
	.align		4
        /*0018*/ 	.word	0x00000000
	.align		4
        /*001c*/ 	.word	0xfffffffc


//--------------------- .nv.constant4             --------------------------
	.section	.nv.constant4,"a",@progbits
	.align	8
	.align		8
.nv.constant4:
        /*0000*/ 	.dword	_$_str
	.align		8
        /*0008*/ 	.dword	_$_str_$_2


//--------------------- .text.triton_poi_fused__native_batch_norm_legit_no_training_clone_convolution_4 --------------------------
	.section	.text.triton_poi_fused__native_batch_norm_legit_no_training_clone_convolution_4,"ax",@progbits
	.sectionflags	@"SHF_BARRIERS=1"
	.align	128
        .global         triton_poi_fused__native_batch_norm_legit_no_training_clone_convolution_4
        .type           triton_poi_fused__native_batch_norm_legit_no_training_clone_convolution_4,@function
        .size           triton_poi_fused__native_batch_norm_legit_no_training_clone_convolution_4,(.L_x_1 - triton_poi_fused__native_batch_norm_legit_no_training_clone_convolution_4)
        .other          triton_poi_fused__native_batch_norm_legit_no_training_clone_convolution_4,@"STO_CUDA_ENTRY STV_DEFAULT"
triton_poi_fused__native_batch_norm_legit_no_training_clone_convolution_4:
.text.triton_poi_fused__native_batch_norm_legit_no_training_clone_convolution_4:
[----:B------:R-:W0:Y:S01]  /*0000*/  LDC R1, c[0x0][0x28] ;  /* 0x00000a00ff017b82 */ /* 0x000e220000000800 */
[----:B------:R-:W1:Y:S07]  /*0010*/  S2R R6, SR_CTAID.X ;  /* 0x0000000000067919 */ /* 0x000e6e0000002500 */
[----:B------:R-:W2:Y:S01]  /*0020*/  LDC.64 R2, c[0x0][0x210] ;  /* 0x00008400ff027b82 */ /* 0x000ea20000000a00 */
[----:B------:R-:W-:Y:S01]  /*0030*/  ULDC.64 UR6, c[0x0][0x208] ;  /* 0x0000820000067ab9 */ /* 0x000fe20000000a00 */
[----:B------:R-:W3:Y:S01]  /*0040*/  S2R R7, SR_TID.X ;  /* 0x0000000000077919 */ /* 0x000ee20000002100 */
[----:B------:R-:W4:Y:S05]  /*0050*/  S2R R0, SR_CTAID.Y ;  /* 0x0000000000007919 */ /* 0x000f2a0000002600 */
[----:B------:R-:W5:Y:S01]  /*0060*/  S2UR UR5, SR_CgaCtaId ;  /* 0x00000000000579c3 */ /* 0x000f620000008800 */
[----:B------:R-:W-:-:S07]  /*0070*/  UMOV UR4, 0x400 ;  /* 0x0000040000047882 */ /* 0x000fce0000000000 */
[----:B------:R-:W5:Y:S08]  /*0080*/  LDC.64 R8, c[0x0][0x228] ;  /* 0x00008a00ff087b82 */ /* 0x000f700000000a00 */
[----:B------:R-:W5:Y:S01]  /*0090*/  LDC.64 R18, c[0x0][0x218] ;  /* 0x00008600ff127b82 */ /* 0x000f620000000a00 */
[----:B-1----:R-:W-:-:S07]  /*00a0*/  IMAD.SHL.U32 R6, R6, 0x80, RZ ;  /* 0x0000008006067824 */ /* 0x002fce00078e00ff */
[----:B------:R-:W1:Y:S01]  /*00b0*/  LDC.64 R20, c[0x0][0x220] ;  /* 0x00008800ff147b82 */ /* 0x000e620000000a00 */
[----:B---3--:R-:W-:Y:S02]  /*00c0*/  SHF.R.U32.HI R5, RZ, 0x6, R7 ;  /* 0x00000006ff057819 */ /* 0x008fe40000011607 */
[----:B------:R-:W-:Y:S01]  /*00d0*/  SHF.L.U32 R10, R7, 0x1, RZ ;  /* 0x00000001070a7819 */ /* 0x000fe200000006ff */
[----:B----4-:R-:W-:Y:S01]  /*00e0*/  IMAD.SHL.U32 R0, R0, 0x2, RZ ;  /* 0x0000000200007824 */ /* 0x010fe200078e00ff */
[----:B------:R-:W-:Y:S02]  /*00f0*/  SGXT.U32 R5, R5, 0x1 ;  /* 0x000000010505781a */ /* 0x000fe40000000000 */
[----:B------:R-:W-:Y:S02]  /*0100*/  LOP3.LUT R4, R6, 0x7e, R10, 0xf8, !PT ;  /* 0x0000007e06047812 */ /* 0x000fe400078ef80a */
[----:B------:R-:W-:Y:S02]  /*0110*/  LOP3.LUT R5, R0, R5, RZ, 0xfc, !PT ;  /* 0x0000000500057212 */ /* 0x000fe400078efcff */
[----:B------:R-:W-:-:S04]  /*0120*/  ISETP.GE.AND P0, PT, R4, 0x80, PT ;  /* 0x000000800400780c */ /* 0x000fc80003f06270 */
[C---:B------:R-:W-:Y:S02]  /*0130*/  ISETP.LT.AND P0, PT, R5.reuse, 0x28, !P0 ;  /* 0x000000280500780c */ /* 0x040fe40004701270 */
[----:B------:R-:W-:-:S05]  /*0140*/  LEA R5, R5, R4, 0x7 ;  /* 0x0000000405057211 */ /* 0x000fca00078e38ff */
[----:B--2---:R-:W-:Y:S01]  /*0150*/  IMAD.WIDE R2, R5, 0x4, R2 ;  /* 0x0000000405027825 */ /* 0x004fe200078e0202 */
[----:B------:R-:W-:-:S06]  /*0160*/  CS2R R4, SRZ ;  /* 0x0000000000047805 */ /* 0x000fcc000001ff00 */
[----:B------:R-:W2:Y:S01]  /*0170*/  @P0 LDG.E.EL.64 R4, desc[UR6][R2.64] ;  /* 0x0000000602040981 */ /* 0x000ea2000c2e1b00 */
[----:B------:R-:W-:Y:S01]  /*0180*/  SHF.R.U32.HI R13, RZ, 0x7, R10 ;  /* 0x00000007ff0d7819 */ /* 0x000fe2000001160a */
[----:B-----5:R-:W-:Y:S01]  /*0190*/  UPRMT UR4, UR5, 0x654, UR4 ;  /* 0x0000065405047896 */ /* 0x020fe20008000004 */
[----:B------:R-:W-:Y:S02]  /*01a0*/  LOP3.LUT R11, R10, 0xfe, RZ, 0xc0, !PT ;  /* 0x000000fe0a0b7812 */ /* 0x000fe400078ec0ff */
[----:B------:R-:W-:Y:S02]  /*01b0*/  SGXT.U32 R13, R13, 0x1 ;  /* 0x000000010d0d781a */ /* 0x000fe40000000000 */
[----:B------:R-:W-:Y:S02]  /*01c0*/  LOP3.LUT R6, R6, 0x7f, R7, 0xf8, !PT ;  /* 0x0000007f06067812 */ /* 0x000fe400078ef807 */
[----:B------:R-:W-:Y:S02]  /*01d0*/  LOP3.LUT R12, R13, 0xfe, R10, 0xf8, !PT ;  /* 0x000000fe0d0c7812 */ /* 0x000fe400078ef80a */
[----:B------:R-:W-:Y:S01]  /*01e0*/  LEA R14, R13, UR4, 0x2 ;  /* 0x000000040d0e7c11 */ /* 0x000fe2000f8e10ff */
[----:B0-----:R-:W-:Y:S01]  /*01f0*/  IMAD.WIDE R16, R6, 0x4, R8 ;  /* 0x0000000406107825 */ /* 0x001fe200078e0208 */
[----:B------:R-:W-:Y:S01]  /*0200*/  LEA R13, R12, UR4, 0x2 ;  /* 0x000000040c0d7c11 */ /* 0x000fe2000f8e10ff */
[----:B------:R-:W0:Y:S01]  /*0210*/  LDC.64 R8, c[0x0][0x238] ;  /* 0x00008e00ff087b82 */ /* 0x000e220000000a00 */
[C---:B------:R-:W-:Y:S01]  /*0220*/  ISETP.GE.AND P1, PT, R6.reuse, 0x80, PT ;  /* 0x000000800600780c */ /* 0x040fe20003f26270 */
[----:B------:R-:W-:Y:S01]  /*0230*/  IMAD R22, R11, 0x4, R14 ;  /* 0x000000040b167824 */ /* 0x000fe200078e020e */
[----:B------:R-:W-:Y:S01]  /*0240*/  HFMA2.MMA R11, -RZ, RZ, 0, 0 ;  /* 0x00000000ff0b7435 */ /* 0x000fe200000001ff */
[----:B------:R-:W-:-:S04]  /*0250*/  IMAD.WIDE R18, R6, 0x4, R18 ;  /* 0x0000000406127825 */ /* 0x000fc800078e0212 */
[----:B------:R-:W3:Y:S01]  /*0260*/  LDC.64 R14, c[0x0][0x230] ;  /* 0x00008c00ff0e7b82 */ /* 0x000ee20000000a00 */
[----:B-1----:R-:W-:-:S04]  /*0270*/  IMAD.WIDE R20, R6, 0x4, R20 ;  /* 0x0000000406147825 */ /* 0x002fc800078e0214 */
[----:B0-----:R-:W-:-:S04]  /*0280*/  IMAD.WIDE R8, R6, 0x4, R8 ;  /* 0x0000000406087825 */ /* 0x001fc800078e0208 */
[----:B---3--:R-:W-:Y:S01]  /*0290*/  IMAD.WIDE R14, R6, 0x4, R14 ;  /* 0x00000004060e7825 */ /* 0x008fe200078e020e */
[----:B--2---:R0:W-:Y:S04]  /*02a0*/  STS [R13], R4 ;  /* 0x000000040d007388 */ /* 0x0041e80000000800 */
[----:B------:R1:W-:Y:S01]  /*02b0*/  STS [R22+0x4], R5 ;  /* 0x0000040516007388 */ /* 0x0003e20000000800 */
[----:B------:R-:W-:Y:S01]  /*02c0*/  BAR.SYNC.DEFER_BLOCKING 0x0 ;  /* 0x0000000000007b1d */ /* 0x000fe20000010000 */
[----:B0-----:R-:W-:-:S05]  /*02d0*/  CS2R R12, SRZ ;  /* 0x00000000000c7805 */ /* 0x001fca000001ff00 */
[----:B------:R0:W2:Y:S04]  /*02e0*/  @!P1 LDG.E.EL R11, desc[UR6][R16.64] ;  /* 0x00000006100b9981 */ /* 0x0000a8000c2e1900 */
[----:B------:R-:W3:Y:S04]  /*02f0*/  @!P1 LDG.E.EL R12, desc[UR6][R18.64] ;  /* 0x00000006120c9981 */ /* 0x000ee8000c2e1900 */
[----:B------:R-:W4:Y:S01]  /*0300*/  @!P1 LDG.E.EL R13, desc[UR6][R20.64] ;  /* 0x00000006140d9981 */ /* 0x000f22000c2e1900 */
[----:B0-----:R-:W-:-:S06]  /*0310*/  CS2R R16, SRZ ;  /* 0x0000000000107805 */ /* 0x001fcc000001ff00 */
[----:B------:R0:W5:Y:S04]  /*0320*/  @!P1 LDG.E.EL R17, desc[UR6][R14.64] ;  /* 0x000000060e119981 */ /* 0x000168000c2e1900 */
[----:B------:R1:W5:Y:S01]  /*0330*/  @!P1 LDG.E.EL R16, desc[UR6][R8.64] ;  /* 0x0000000608109981 */ /* 0x000362000c2e1900 */
[----:B------:R-:W-:Y:S02]  /*0340*/  LOP3.LUT R7, R7, 0x7f, RZ, 0xc0, !PT ;  /* 0x0000007f07077812 */ /* 0x000fe400078ec0ff */
[----:B------:R-:W-:Y:S02]  /*0350*/  LOP3.LUT R10, R10, 0x7e, RZ, 0xc0, !PT ;  /* 0x0000007e0a0a7812 */ /* 0x000fe400078ec0ff */
[----:B------:R-:W-:Y:S01]  /*0360*/  LEA R7, R7, UR4, 0x2 ;  /* 0x0000000407077c11 */ /* 0x000fe2000f8e10ff */
[----:B0-----:R-:W-:Y:S01]  /*0370*/  IMAD.MOV.U32 R15, RZ, RZ, 0x3e800000 ;  /* 0x3e800000ff0f7424 */ /* 0x001fe200078e00ff */
[----:B------:R-:W-:-:S02]  /*0380*/  LEA R10, R10, UR4, 0x2 ;  /* 0x000000040a0a7c11 */ /* 0x000fc4000f8e10ff */
[----:B------:R-:W-:Y:S01]  /*0390*/  ISETP.LT.AND P1, PT, R0, 0x28, !P1 ;  /* 0x000000280000780c */ /* 0x000fe20004f21270 */
[----:B------:R-:W3:Y:S01]  /*03a0*/  LDS R19, [R7+0x204] ;  /* 0x0002040007137984 */ /* 0x000ee20000000800 */
[----:B--2---:R-:W-:-:S03]  /*03b0*/  FADD R18, R11, 9.9999997473787516356e-06 ;  /* 0x3727c5ac0b127421 */ /* 0x004fc60000000000 */
[----:B------:R-:W0:Y:S01]  /*03c0*/  LDS R11, [R7] ;  /* 0x00000000070b7984 */ /* 0x000e220000000800 */
[----:B-1----:R-:W1:Y:S01]  /*03d0*/  MUFU.SQRT R22, R18 ;  /* 0x0000001200167308 */ /* 0x002e620000002000 */
[----:B---3--:R-:W-:Y:S01]  /*03e0*/  FADD R14, R19, R12 ;  /* 0x0000000c130e7221 */ /* 0x008fe20000000000 */
[----:B------:R-:W-:Y:S03]  /*03f0*/  BAR.SYNC.DEFER_BLOCKING 0x0 ;  /* 0x0000000000007b1d */ /* 0x000fe60000010000 */
[----:B----4-:R-:W-:Y:S01]  /*0400*/  FADD R14, R14, -R13 ;  /* 0x8000000d0e0e7221 */ /* 0x010fe20000000000 */
[C---:B-1----:R-:W-:Y:S02]  /*0410*/  FSETP.GT.AND P2, PT, R22.reuse, 8.50705917302346158658e+37, PT ;  /* 0x7e8000001600780b */ /* 0x042fe40003f44000 */
[C---:B------:R-:W-:Y:S02]  /*0420*/  FSETP.GEU.AND P3, PT, R22.reuse, 1.175494350822287508e-38, PT ;  /* 0x008000001600780b */ /* 0x040fe40003f6e000 */
[----:B------:R-:W-:Y:S01]  /*0430*/  FSEL R15, R15, 1, P2 ;  /* 0x3f8000000f0f7808 */ /* 0x000fe20001000000 */
[----:B------:R1:W-:Y:S08]  /*0440*/  STS [R7], R12 ;  /* 0x0000000c07007388 */ /* 0x0003f00000000800 */
[----:B------:R-:W-:Y:S01]  /*0450*/  @P2 FMUL R22, R22, 0.25 ;  /* 0x3e80000016162820 */ /* 0x000fe20000400000 */
[----:B------:R-:W-:Y:S01]  /*0460*/  BAR.SYNC.DEFER_BLOCKING 0x0 ;  /* 0x0000000000007b1d */ /* 0x000fe20000010000 */
[----:B------:R-:W-:-:S02]  /*0470*/  @!P3 FMUL R15, R15, 16777216 ;  /* 0x4b8000000f0fb820 */ /* 0x000fc40000400000 */
[----:B------:R-:W-:Y:S01]  /*0480*/  @!P3 FMUL R22, R22, 16777216 ;  /* 0x4b8000001616b820 */ /* 0x000fe20000400000 */
[----:B-1----:R-:W-:-:S05]  /*0490*/  IMAD.HI R7, R0, 0x66666667, RZ ;  /* 0x6666666700077827 */ /* 0x002fca00078e02ff */
[----:B------:R-:W1:Y:S01]  /*04a0*/  MUFU.RCP R22, R22 ;  /* 0x0000001600167308 */ /* 0x000e620000001000 */
[----:B0-----:R-:W-:Y:S01]  /*04b0*/  FADD R18, R11, R12 ;  /* 0x0000000c0b127221 */ /* 0x001fe20000000000 */
[----:B------:R-:W-:-:S03]  /*04c0*/  SHF.R.U32.HI R12, RZ, 0x1f, R7 ;  /* 0x0000001fff0c7819 */ /* 0x000fc60000011607 */
[----:B------:R-:W-:Y:S01]  /*04d0*/  FADD R18, R18, -R13 ;  /* 0x8000000d12127221 */ /* 0x000fe20000000000 */
[----:B------:R-:W-:Y:S01]  /*04e0*/  LEA.HI.SX32 R7, R7, R12, 0x1e ;  /* 0x0000000c07077211 */ /* 0x000fe200078ff2ff */
[----:B-1----:R-:W-:Y:S01]  /*04f0*/  FMUL R15, R22, R15 ;  /* 0x0000000f160f7220 */ /* 0x002fe20000400000 */
[----:B------:R0:W1:Y:S03]  /*0500*/  LDS.64 R8, [R10] ;  /* 0x000000000a087984 */ /* 0x0000660000000a00 */
[-C--:B------:R-:W-:Y:S01]  /*0510*/  FMUL R13, R18, R15.reuse ;  /* 0x0000000f120d7220 */ /* 0x080fe20000400000 */
[----:B------:R-:W-:Y:S01]  /*0520*/  FMUL R15, R14, R15 ;  /* 0x0000000f0e0f7220 */ /* 0x000fe20000400000 */
[----:B------:R-:W-:Y:S02]  /*0530*/  IMAD R14, R7, -0xa, R0 ;  /* 0xfffffff6070e7824 */ /* 0x000fe400078e0200 */
[-CC-:B-----5:R-:W-:Y:S01]  /*0540*/  FFMA R12, R13, R17.reuse, R16.reuse ;  /* 0x000000110d0c7223 */ /* 0x1a0fe20000000010 */
[----:B0-----:R-:W0:Y:S01]  /*0550*/  LDC.64 R10, c[0x0][0x240] ;  /* 0x00009000ff0a7b82 */ /* 0x001e220000000a00 */
[----:B------:R-:W-:Y:S01]  /*0560*/  FFMA R13, R15, R17, R16 ;  /* 0x000000110f0d7223 */ /* 0x000fe20000000010 */
[----:B------:R-:W-:-:S06]  /*0570*/  IMAD R7, R7, 0x500, R14 ;  /* 0x0000050007077824 */ /* 0x000fcc00078e020e */
[----:B------:R-:W-:Y:S01]  /*0580*/  BAR.SYNC.DEFER_BLOCKING 0x0 ;  /* 0x0000000000007b1d */ /* 0x000fe20000010000 */
[----:B------:R-:W-:Y:S02]  /*0590*/  FSETP.GT.AND P3, PT, R12, RZ, PT ;  /* 0x000000ff0c00720b */ /* 0x000fe40003f64000 */
[----:B------:R-:W-:Y:S01]  /*05a0*/  FSETP.GT.AND P2, PT, R13, RZ, PT ;  /* 0x000000ff0d00720b */ /* 0x000fe20003f44000 */
[----:B------:R-:W-:-:S10]  /*05b0*/  IMAD R7, R6, 0xa, R7 ;  /* 0x0000000a06077824 */ /* 0x000fd400078e0207 */
[----:B------:R-:W-:Y:S02]  /*05c0*/  @!P3 FMUL R12, R12, 0.0099999997764825820923 ;  /* 0x3c23d70a0c0cb820 */ /* 0x000fe40000400000 */
[----:B------:R-:W-:Y:S01]  /*05d0*/  @!P2 FMUL R13, R13, 0.0099999997764825820923 ;  /* 0x3c23d70a0d0da820 */ /* 0x000fe20000400000 */
[----:B0-----:R-:W-:-:S04]  /*05e0*/  IMAD.WIDE R10, R7, 0x4, R10 ;  /* 0x00000004070a7825 */ /* 0x001fc800078e020a */
[----:B-1----:R-:W-:Y:S01]  /*05f0*/  FADD R9, R9, R5 ;  /* 0x0000000509097221 */ /* 0x002fe20000000000 */
[----:B------:R-:W-:-:S05]  /*0600*/  FADD R8, R8, R4 ;  /* 0x0000000408087221 */ /* 0x000fca0000000000 */
[----:B------:R0:W-:Y:S02]  /*0610*/  @P0 STG.E.64 desc[UR6][R2.64], R8 ;  /* 0x0000000802000986 */ /* 0x0001e4000c101b06 */
[----:B0-----:R-:W-:Y:S05]  /*0620*/  @!P1 EXIT ;  /* 0x000000000000994d */ /* 0x001fea0003800000 */
[----:B------:R-:W-:Y:S01]  /*0630*/  STG.E.64 desc[UR6][R10.64], R12 ;  /* 0x0000000c0a007986 */ /* 0x000fe2000c101b06 */
[----:B------:R-:W-:Y:S05]  /*0640*/  EXIT ;  /* 0x000000000000794d */ /* 0x000fea0003800000 */
.L_x_0:
[----:B------:R-:W-:-:S00]  /*0650*/  BRA `(.L_x_0) ;  /* 0xfffffffc00fc7947 */ /* 0x000fc0000383ffff */
[----:B------:R-:W-:-:S00]  /*0660*/  NOP ;  /* 0x0000000000007918 */ /* 0x000fc00000000000 */
        /* <DEDUP_REMOVED lines=9> */
.L_x_1:


//--------------------- .nv.global.init           --------------------------
	.section	.nv.global.init,"aw",@progbits
.nv.global.init:
	.type		_$_str,@object
	.size		_$_str,(_$_str_$_2 - _$_str)
_$_str:
        /*0000*/ 	.byte	0x5f, 0x5f, 0x43, 0x55, 0x44, 0x41, 0x5f, 0x46, 0x54, 0x5a, 0x00
	.type		_$_str_$_2,@object
	.size		_$_str_$_2,(.L_1 - _$_str_$_2)
_$_str_$_2:
        /*000b*/ 	.byte	0x5f, 0x5f, 0x43, 0x55, 0x44, 0x41, 0x5f, 0x50, 0x52, 0x45, 0x43, 0x5f, 0x53, 0x51, 0x52, 0x54
        /*001b*/ 	.byte	0x00
.L_1:


//--------------------- .nv.shared.triton_poi_fused__native_batch_norm_legit_no_training_clone_convolution_4 --------------------------
	.section	.nv.shared.triton_poi_fused__native_batch_norm_legit_no_training_clone_convolution_4,"aw",@nobits
	.sectionflags	@""
	.align	16
	.zero		1024


//--------------------- .nv.constant0.triton_poi_fused__native_batch_norm_legit_no_training_clone_convolution_4 --------------------------
	.section	.nv.constant0.triton_poi_fused__native_batch_norm_legit_no_training_clone_convolution_4,"a",@progbits
	.sectionflags	@""
	.align	4
.nv.constant0.triton_poi_fused__native_batch_norm_legit_no_training_clone_convolution_4:
	.zero		592
